//
// Generated by NVIDIA NVVM Compiler
//
// Compiler Build ID: CL-36424714
// Cuda compilation tools, release 13.0, V13.0.88
// Based on NVVM 20.0.0
//

.version 9.0
.target sm_100
.address_size 64

	// .globl	_Z15vecAddOneDevicePiS_m

.visible .entry _Z15vecAddOneDevicePiS_m(
	.param .u64 .ptr .align 1 _Z15vecAddOneDevicePiS_m_param_0,
	.param .u64 .ptr .align 1 _Z15vecAddOneDevicePiS_m_param_1,
	.param .u64 _Z15vecAddOneDevicePiS_m_param_2
)
{
	.reg .pred 	%p<2>;
	.reg .b32 	%r<7>;
	.reg .b64 	%rd<8>;

	ld.param.u64 	%rd1, [_Z15vecAddOneDevicePiS_m_param_0];
	ld.param.u64 	%rd2, [_Z15vecAddOneDevicePiS_m_param_1];
	mov.u32 	%r2, %ctaid.x;
	mov.u32 	%r3, %ntid.x;
	mov.u32 	%r4, %tid.x;
	mad.lo.s32 	%r1, %r2, %r3, %r4;
	setp.gt.u32 	%p1, %r1, 999999;
	@%p1 bra 	$L__BB0_2;
	cvta.to.global.u64 	%rd3, %rd1;
	cvta.to.global.u64 	%rd4, %rd2;
	mul.wide.u32 	%rd5, %r1, 4;
	add.s64 	%rd6, %rd3, %rd5;
	ld.global.u32 	%r5, [%rd6];
	add.s32 	%r6, %r5, 1;
	add.s64 	%rd7, %rd4, %rd5;
	st.global.u32 	[%rd7], %r6;
$L__BB0_2:
	ret;

}


// ===== COMPILED SASS (sm_100) =====

	.target	sm_100

	.elftype	@"ET_EXEC"


//--------------------- .note.nv.tkinfo           --------------------------
	.section	.note.nv.tkinfo,"",@"SHT_NOTE"
	.sectionflags	@"SHF_NOTE_NV_TKINFO"
	.tkinfo
        /*0018*/ 	.word	0x00000002
        /*0030*/ 	.string	""
        /*0030*/ 	.string	"ptxas"
        /*0030*/ 	.string	"Cuda compilation tools, release 13.0, V13.0.88"
        /*0030*/ 	.string	"Build cuda_13.0.r13.0/compiler.36424714_0"
        /*0030*/ 	.string	"-arch sm_100 -m 64 "



//--------------------- .note.nv.cuinfo           --------------------------
	.section	.note.nv.cuinfo,"",@"SHT_NOTE"
	.sectionflags	@"SHF_NOTE_NV_CUINFO"
        /*0018*/ 	.short	0x0002
        /*001a*/ 	.short	0x0064
        /*001c*/ 	.short	0x0082
	.zero		2


//--------------------- .nv.info                  --------------------------
	.section	.nv.info,"",@"SHT_CUDA_INFO"
	.align	4


	//----- nvinfo : EIATTR_REGCOUNT
	.align		4
        /*0000*/ 	.byte	0x04, 0x2f
        /*0002*/ 	.short	(.L_1 - .L_0)
	.align		4
.L_0:
        /*0004*/ 	.word	index@(_Z15vecAddOneDevicePiS_m)
        /*0008*/ 	.word	0x0000000a


	//----- nvinfo : EIATTR_FRAME_SIZE
	.align		4
.L_1:
        /*000c*/ 	.byte	0x04, 0x11
        /*000e*/ 	.short	(.L_3 - .L_2)
	.align		4
.L_2:
        /*0010*/ 	.word	index@(_Z15vecAddOneDevicePiS_m)
        /*0014*/ 	.word	0x00000000


	//----- nvinfo : EIATTR_MIN_STACK_SIZE
	.align		4
.L_3:
        /*0018*/ 	.byte	0x04, 0x12
        /*001a*/ 	.short	(.L_5 - .L_4)
	.align		4
.L_4:
        /*001c*/ 	.word	index@(_Z15vecAddOneDevicePiS_m)
        /*0020*/ 	.word	0x00000000
.L_5:


//--------------------- .nv.compat                --------------------------
	.section	.nv.compat,"",@"SHT_CUDA_COMPAT_INFO"
	.align	4
        /*0000*/ 	.byte	0x02, 0x09, 0x00, 0x00, 0x02, 0x02, 0x01, 0x00, 0x02, 0x05, 0x05, 0x00, 0x03, 0x07, 0x01, 0x01
        /*0010*/ 	.byte	0x02, 0x03, 0x00, 0x00, 0x02, 0x06, 0x01, 0x00, 0x04, 0x0b, 0x08, 0x00, 0x09, 0x00, 0x00, 0x00
        /*0020*/ 	.byte	0x00, 0x00, 0x00, 0x00


//--------------------- .nv.info._Z15vecAddOneDevicePiS_m --------------------------
	.section	.nv.info._Z15vecAddOneDevicePiS_m,"",@"SHT_CUDA_INFO"
	.sectionflags	@""
	.align	4


	//----- nvinfo : EIATTR_CUDA_API_VERSION
	.align		4
        /*0000*/ 	.byte	0x04, 0x37
        /*0002*/ 	.short	(.L_7 - .L_6)
.L_6:
        /*0004*/ 	.word	0x00000082


	//----- nvinfo : EIATTR_KPARAM_INFO
	.align		4
.L_7:
        /*0008*/ 	.byte	0x04, 0x17
        /*000a*/ 	.short	(.L_9 - .L_8)
.L_8:
        /*000c*/ 	.word	0x00000000
        /*0010*/ 	.short	0x0002
        /*0012*/ 	.short	0x0010
        /*0014*/ 	.byte	0x00, 0xf0, 0x21, 0x00


	//----- nvinfo : EIATTR_KPARAM_INFO
	.align		4
.L_9:
        /*0018*/ 	.byte	0x04, 0x17
        /*001a*/ 	.short	(.L_11 - .L_10)
.L_10:
        /*001c*/ 	.word	0x00000000
        /*0020*/ 	.short	0x0001
        /*0022*/ 	.short	0x0008
        /*0024*/ 	.byte	0x00, 0xf5, 0x21, 0x00


	//----- nvinfo : EIATTR_KPARAM_INFO
	.align		4
.L_11:
        /*0028*/ 	.byte	0x04, 0x17
        /*002a*/ 	.short	(.L_13 - .L_12)
.L_12:
        /*002c*/ 	.word	0x00000000
        /*0030*/ 	.short	0x0000
        /*0032*/ 	.short	0x0000
        /*0034*/ 	.byte	0x00, 0xf5, 0x21, 0x00


	//----- nvinfo : EIATTR_SPARSE_MMA_MASK
	.align		4
.L_13:
        /*0038*/ 	.byte	0x03, 0x50
        /*003a*/ 	.short	0x0000


	//----- nvinfo : EIATTR_MAXREG_COUNT
	.align		4
        /*003c*/ 	.byte	0x03, 0x1b
        /*003e*/ 	.short	0x00ff


	//----- nvinfo : EIATTR_MERCURY_ISA_VERSION
	.align		4
        /*0040*/ 	.byte	0x03, 0x5f
        /*0042*/ 	.short	0x0101


	//----- nvinfo : EIATTR_VRC_CTA_INIT_COUNT
	.align		4
        /*0044*/ 	.byte	0x02, 0x4a
	.zero		1
	.zero		1


	//----- nvinfo : EIATTR_EXIT_INSTR_OFFSETS
	.align		4
        /*0048*/ 	.byte	0x04, 0x1c
        /*004a*/ 	.short	(.L_15 - .L_14)


	//   ....[0]....
.L_14:
        /*004c*/ 	.word	0x00000060


	//   ....[1]....
        /*0050*/ 	.word	0x000000f0


	//----- nvinfo : EIATTR_CBANK_PARAM_SIZE
	.align		4
.L_15:
        /*0054*/ 	.byte	0x03, 0x19
        /*0056*/ 	.short	0x0018


	//----- nvinfo : EIATTR_PARAM_CBANK
	.align		4
        /*0058*/ 	.byte	0x04, 0x0a
        /*005a*/ 	.short	(.L_17 - .L_16)
	.align		4
.L_16:
        /*005c*/ 	.word	index@(.nv.constant0._Z15vecAddOneDevicePiS_m)
        /*0060*/ 	.short	0x0380
        /*0062*/ 	.short	0x0018


	//----- nvinfo : EIATTR_SW_WAR
	.align		4
.L_17:
        /*0064*/ 	.byte	0x04, 0x36
        /*0066*/ 	.short	(.L_19 - .L_18)
.L_18:
        /*0068*/ 	.word	0x00000008
.L_19:


//--------------------- .nv.callgraph             --------------------------
	.section	.nv.callgraph,"",@"SHT_CUDA_CALLGRAPH"
	.align	4
	.sectionentsize	8
	.align		4
        /*0000*/ 	.word	0x00000000
	.align		4
        /*0004*/ 	.word	0xffffffff
	.align		4
        /*0008*/ 	.word	0x00000000
	.align		4
        /*000c*/ 	.word	0xfffffffe
	.align		4
        /*0010*/ 	.word	0x00000000
	.align		4
        /*0014*/ 	.word	0xfffffffd
	.align		4
        /*0018*/ 	.word	0x00000000
	.align		4
        /*001c*/ 	.word	0xfffffffc


//--------------------- .text._Z15vecAddOneDevicePiS_m --------------------------
	.section	.text._Z15vecAddOneDevicePiS_m,"ax",@progbits
	.align	128
        .global         _Z15vecAddOneDevicePiS_m
        .type           _Z15vecAddOneDevicePiS_m,@function
        .size           _Z15vecAddOneDevicePiS_m,(.L_x_1 - _Z15vecAddOneDevicePiS_m)
        .other          _Z15vecAddOneDevicePiS_m,@"STO_CUDA_ENTRY STV_DEFAULT"
_Z15vecAddOneDevicePiS_m:
.text._Z15vecAddOneDevicePiS_m:
[----:B------:R-:W-:Y:S01]  /*0000*/  LDC R1, c[0x0][0x37c] ;  /* 0x0000df00ff017b82 */ /* 0x000fe20000000800 */
[----:B------:R-:W0:Y:S07]  /*0010*/  S2R R0, SR_TID.X ;  /* 0x0000000000007919 */ /* 0x000e2e0000002100 */
[----:B------:R-:W0:Y:S08]  /*0020*/  S2UR UR4, SR_CTAID.X ;  /* 0x00000000000479c3 */ /* 0x000e300000002500 */
[----:B------:R-:W0:Y:S02]  /*0030*/  LDC R7, c[0x0][0x360] ;  /* 0x0000d800ff077b82 */ /* 0x000e240000000800 */
[----:B0-----:R-:W-:-:S05]  /*0040*/  IMAD R7, R7, UR4, R0 ;  /* 0x0000000407077c24 */ /* 0x001fca000f8e0200 */
[----:B------:R-:W-:-:S13]  /*0050*/  ISETP.GT.U32.AND P0, PT, R7, 0xf423f, PT ;  /* 0x000f423f0700780c */ /* 0x000fda0003f04070 */
[----:B------:R-:W-:Y:S05]  /*0060*/  @P0 EXIT ;  /* 0x000000000000094d */ /* 0x000fea0003800000 */
[----:B------:R-:W0:Y:S01]  /*0070*/  LDC.64 R2, c[0x0][0x380] ;  /* 0x0000e000ff027b82 */ /* 0x000e220000000a00 */
[----:B------:R-:W1:Y:S07]  /*0080*/  LDCU.64 UR4, c[0x0][0x358] ;  /* 0x00006b00ff0477ac */ /* 0x000e6e0008000a00 */
[----:B------:R-:W2:Y:S01]  /*0090*/  LDC.64 R4, c[0x0][0x388] ;  /* 0x0000e200ff047b82 */ /* 0x000ea20000000a00 */
[----:B0-----:R-:W-:-:S06]  /*00a0*/  IMAD.WIDE.U32 R2, R7, 0x4, R2 ;  /* 0x0000000407027825 */ /* 0x001fcc00078e0002 */
[----:B-1----:R-:W3:Y:S01]  /*00b0*/  LDG.E R2, desc[UR4][R2.64] ;  /* 0x0000000402027981 */ /* 0x002ee2000c1e1900 */
[----:B--2---:R-:W-:Y:S01]  /*00c0*/  IMAD.WIDE.U32 R4, R7, 0x4, R4 ;  /* 0x0000000407047825 */ /* 0x004fe200078e0004 */
[----:B---3--:R-:W-:-:S05]  /*00d0*/  IADD3 R7, PT, PT, R2, 0x1, RZ ;  /* 0x0000000102077810 */ /* 0x008fca0007ffe0ff */
[----:B------:R-:W-:Y:S01]  /*00e0*/  STG.E desc[UR4][R4.64], R7 ;  /* 0x0000000704007986 */ /* 0x000fe2000c101904 */
[----:B------:R-:W-:Y:S05]  /*00f0*/  EXIT ;  /* 0x000000000000794d */ /* 0x000fea0003800000 */
.L_x_0:
[----:B------:R-:W-:-:S00]  /*0100*/  BRA `(.L_x_0) ;  /* 0xfffffffc00fc7947 */ /* 0x000fc0000383ffff */
[----:B------:R-:W-:-:S00]  /*0110*/  NOP ;  /* 0x0000000000007918 */ /* 0x000fc00000000000 */
        /* <DEDUP_REMOVED lines=14> */
.L_x_1:


//--------------------- .nv.shared.reserved.0     --------------------------
	.section	.nv.shared.reserved.0,"aw",@nobits
	.weak		__nv_reservedSMEM_offset_0_alias
	.size		__nv_reservedSMEM_offset_0_alias, 0, 64
	.other		__nv_reservedSMEM_offset_0_alias,@"STO_CUDA_RESERVED_SHARED STV_DEFAULT"
__nv_reservedSMEM_offset_0_alias:
	.zero		0
	.zero		64


//--------------------- .nv.constant0._Z15vecAddOneDevicePiS_m --------------------------
	.section	.nv.constant0._Z15vecAddOneDevicePiS_m,"a",@progbits
	.sectionflags	@""
	.align	4
.nv.constant0._Z15vecAddOneDevicePiS_m:
	.zero		920


//--------------------- SYMBOLS --------------------------

	.type		.nv.reservedSmem.offset0,@object
	.size		.nv.reservedSmem.offset0,0x4
